//
// Generated by NVIDIA NVVM Compiler
//
// Compiler Build ID: CL-36424714
// Cuda compilation tools, release 13.0, V13.0.88
// Based on NVVM 20.0.0
//

.version 9.0
.target sm_100
.address_size 64

	// .globl	_Z7reduce3PfS_
// _ZZ7reduce3PfS_E5sdata has been demoted

.visible .entry _Z7reduce3PfS_(
	.param .u64 .ptr .align 1 _Z7reduce3PfS__param_0,
	.param .u64 .ptr .align 1 _Z7reduce3PfS__param_1
)
{
	.reg .pred 	%p<5>;
	.reg .b32 	%r<16>;
	.reg .b32 	%f<8>;
	.reg .b64 	%rd<11>;
	// demoted variable
	.shared .align 4 .b8 _ZZ7reduce3PfS_E5sdata[1024];
	ld.param.u64 	%rd2, [_Z7reduce3PfS__param_0];
	ld.param.u64 	%rd1, [_Z7reduce3PfS__param_1];
	cvta.to.global.u64 	%rd3, %rd2;
	mov.u32 	%r15, %ntid.x;
	mov.u32 	%r2, %ctaid.x;
	mul.lo.s32 	%r7, %r15, %r2;
	shl.b32 	%r8, %r7, 1;
	mov.u32 	%r3, %tid.x;
	add.s32 	%r9, %r8, %r3;
	mul.wide.u32 	%rd4, %r9, 4;
	add.s64 	%rd5, %rd3, %rd4;
	ld.global.f32 	%f1, [%rd5];
	add.s32 	%r10, %r9, %r15;
	mul.wide.u32 	%rd6, %r10, 4;
	add.s64 	%rd7, %rd3, %rd6;
	ld.global.f32 	%f2, [%rd7];
	add.f32 	%f3, %f1, %f2;
	shl.b32 	%r11, %r3, 2;
	mov.u32 	%r12, _ZZ7reduce3PfS_E5sdata;
	add.s32 	%r4, %r12, %r11;
	st.shared.f32 	[%r4], %f3;
	bar.sync 	0;
	setp.lt.u32 	%p1, %r15, 2;
	@%p1 bra 	$L__BB0_4;
$L__BB0_1:
	shr.u32 	%r6, %r15, 1;
	setp.ge.u32 	%p2, %r3, %r6;
	@%p2 bra 	$L__BB0_3;
	shl.b32 	%r13, %r6, 2;
	add.s32 	%r14, %r4, %r13;
	ld.shared.f32 	%f4, [%r14];
	ld.shared.f32 	%f5, [%r4];
	add.f32 	%f6, %f4, %f5;
	st.shared.f32 	[%r4], %f6;
$L__BB0_3:
	bar.sync 	0;
	setp.gt.u32 	%p3, %r15, 3;
	mov.u32 	%r15, %r6;
	@%p3 bra 	$L__BB0_1;
$L__BB0_4:
	setp.ne.s32 	%p4, %r3, 0;
	@%p4 bra 	$L__BB0_6;
	ld.shared.f32 	%f7, [_ZZ7reduce3PfS_E5sdata];
	cvta.to.global.u64 	%rd8, %rd1;
	mul.wide.u32 	%rd9, %r2, 4;
	add.s64 	%rd10, %rd8, %rd9;
	st.global.f32 	[%rd10], %f7;
$L__BB0_6:
	ret;

}


// ===== COMPILED SASS (sm_100) =====

	.target	sm_100

	.elftype	@"ET_EXEC"


//--------------------- .note.nv.tkinfo           --------------------------
	.section	.note.nv.tkinfo,"",@"SHT_NOTE"
	.sectionflags	@"SHF_NOTE_NV_TKINFO"
	.tkinfo
        /*0018*/ 	.word	0x00000002
        /*0030*/ 	.string	""
        /*0030*/ 	.string	"ptxas"
        /*0030*/ 	.string	"Cuda compilation tools, release 13.0, V13.0.88"
        /*0030*/ 	.string	"Build cuda_13.0.r13.0/compiler.36424714_0"
        /*0030*/ 	.string	"-arch sm_100 -m 64 "



//--------------------- .note.nv.cuinfo           --------------------------
	.section	.note.nv.cuinfo,"",@"SHT_NOTE"
	.sectionflags	@"SHF_NOTE_NV_CUINFO"
        /*0018*/ 	.short	0x0002
        /*001a*/ 	.short	0x0064
        /*001c*/ 	.short	0x0082
	.zero		2


//--------------------- .nv.info                  --------------------------
	.section	.nv.info,"",@"SHT_CUDA_INFO"
	.align	4


	//----- nvinfo : EIATTR_REGCOUNT
	.align		4
        /*0000*/ 	.byte	0x04, 0x2f
        /*0002*/ 	.short	(.L_1 - .L_0)
	.align		4
.L_0:
        /*0004*/ 	.word	index@(_Z7reduce3PfS_)
        /*0008*/ 	.word	0x0000000e


	//----- nvinfo : EIATTR_FRAME_SIZE
	.align		4
.L_1:
        /*000c*/ 	.byte	0x04, 0x11
        /*000e*/ 	.short	(.L_3 - .L_2)
	.align		4
.L_2:
        /*0010*/ 	.word	index@(_Z7reduce3PfS_)
        /*0014*/ 	.word	0x00000000


	//----- nvinfo : EIATTR_MIN_STACK_SIZE
	.align		4
.L_3:
        /*0018*/ 	.byte	0x04, 0x12
        /*001a*/ 	.short	(.L_5 - .L_4)
	.align		4
.L_4:
        /*001c*/ 	.word	index@(_Z7reduce3PfS_)
        /*0020*/ 	.word	0x00000000
.L_5:


//--------------------- .nv.compat                --------------------------
	.section	.nv.compat,"",@"SHT_CUDA_COMPAT_INFO"
	.align	4
        /*0000*/ 	.byte	0x02, 0x09, 0x00, 0x00, 0x02, 0x02, 0x01, 0x00, 0x02, 0x05, 0x05, 0x00, 0x03, 0x07, 0x01, 0x01
        /*0010*/ 	.byte	0x02, 0x03, 0x00, 0x00, 0x02, 0x06, 0x01, 0x00, 0x04, 0x0b, 0x08, 0x00, 0x09, 0x00, 0x00, 0x00
        /*0020*/ 	.byte	0x00, 0x00, 0x00, 0x00


//--------------------- .nv.info._Z7reduce3PfS_   --------------------------
	.section	.nv.info._Z7reduce3PfS_,"",@"SHT_CUDA_INFO"
	.sectionflags	@""
	.align	4


	//----- nvinfo : EIATTR_CUDA_API_VERSION
	.align		4
        /*0000*/ 	.byte	0x04, 0x37
        /*0002*/ 	.short	(.L_7 - .L_6)
.L_6:
        /*0004*/ 	.word	0x00000082


	//----- nvinfo : EIATTR_KPARAM_INFO
	.align		4
.L_7:
        /*0008*/ 	.byte	0x04, 0x17
        /*000a*/ 	.short	(.L_9 - .L_8)
.L_8:
        /*000c*/ 	.word	0x00000000
        /*0010*/ 	.short	0x0001
        /*0012*/ 	.short	0x0008
        /*0014*/ 	.byte	0x00, 0xf5, 0x21, 0x00


	//----- nvinfo : EIATTR_KPARAM_INFO
	.align		4
.L_9:
        /*0018*/ 	.byte	0x04, 0x17
        /*001a*/ 	.short	(.L_11 - .L_10)
.L_10:
        /*001c*/ 	.word	0x00000000
        /*0020*/ 	.short	0x0000
        /*0022*/ 	.short	0x0000
        /*0024*/ 	.byte	0x00, 0xf5, 0x21, 0x00


	//----- nvinfo : EIATTR_SPARSE_MMA_MASK
	.align		4
.L_11:
        /*0028*/ 	.byte	0x03, 0x50
        /*002a*/ 	.short	0x0000


	//----- nvinfo : EIATTR_MAXREG_COUNT
	.align		4
        /*002c*/ 	.byte	0x03, 0x1b
        /*002e*/ 	.short	0x00ff


	//----- nvinfo : EIATTR_NUM_BARRIERS
	.align		4
        /*0030*/ 	.byte	0x02, 0x4c
        /*0032*/ 	.byte	0x01
	.zero		1


	//----- nvinfo : EIATTR_MERCURY_ISA_VERSION
	.align		4
        /*0034*/ 	.byte	0x03, 0x5f
        /*0036*/ 	.short	0x0101


	//----- nvinfo : EIATTR_VRC_CTA_INIT_COUNT
	.align		4
        /*0038*/ 	.byte	0x02, 0x4a
	.zero		1
	.zero		1


	//----- nvinfo : EIATTR_EXIT_INSTR_OFFSETS
	.align		4
        /*003c*/ 	.byte	0x04, 0x1c
        /*003e*/ 	.short	(.L_13 - .L_12)


	//   ....[0]....
.L_12:
        /*0040*/ 	.word	0x00000230


	//   ....[1]....
        /*0044*/ 	.word	0x000002b0


	//----- nvinfo : EIATTR_CBANK_PARAM_SIZE
	.align		4
.L_13:
        /*0048*/ 	.byte	0x03, 0x19
        /*004a*/ 	.short	0x0010


	//----- nvinfo : EIATTR_PARAM_CBANK
	.align		4
        /*004c*/ 	.byte	0x04, 0x0a
        /*004e*/ 	.short	(.L_15 - .L_14)
	.align		4
.L_14:
        /*0050*/ 	.word	index@(.nv.constant0._Z7reduce3PfS_)
        /*0054*/ 	.short	0x0380
        /*0056*/ 	.short	0x0010


	//----- nvinfo : EIATTR_SW_WAR
	.align		4
.L_15:
        /*0058*/ 	.byte	0x04, 0x36
        /*005a*/ 	.short	(.L_17 - .L_16)
.L_16:
        /*005c*/ 	.word	0x00000008
.L_17:


//--------------------- .nv.callgraph             --------------------------
	.section	.nv.callgraph,"",@"SHT_CUDA_CALLGRAPH"
	.align	4
	.sectionentsize	8
	.align		4
        /*0000*/ 	.word	0x00000000
	.align		4
        /*0004*/ 	.word	0xffffffff
	.align		4
        /*0008*/ 	.word	0x00000000
	.align		4
        /*000c*/ 	.word	0xfffffffe
	.align		4
        /*0010*/ 	.word	0x00000000
	.align		4
        /*0014*/ 	.word	0xfffffffd
	.align		4
        /*0018*/ 	.word	0x00000000
	.align		4
        /*001c*/ 	.word	0xfffffffc


//--------------------- .text._Z7reduce3PfS_      --------------------------
	.section	.text._Z7reduce3PfS_,"ax",@progbits
	.align	128
        .global         _Z7reduce3PfS_
        .type           _Z7reduce3PfS_,@function
        .size           _Z7reduce3PfS_,(.L_x_3 - _Z7reduce3PfS_)
        .other          _Z7reduce3PfS_,@"STO_CUDA_ENTRY STV_DEFAULT"
_Z7reduce3PfS_:
.text._Z7reduce3PfS_:
[----:B------:R-:W-:Y:S01]  /*0000*/  LDC R1, c[0x0][0x37c] ;  /* 0x0000df00ff017b82 */ /* 0x000fe20000000800 */
[----:B------:R-:W0:Y:S01]  /*0010*/  S2R R9, SR_CTAID.X ;  /* 0x0000000000097919 */ /* 0x000e220000002500 */
[----:B------:R-:W0:Y:S06]  /*0020*/  LDCU UR8, c[0x0][0x360] ;  /* 0x00006c00ff0877ac */ /* 0x000e2c0008000800 */
[----:B------:R-:W1:Y:S01]  /*0030*/  LDC.64 R4, c[0x0][0x380] ;  /* 0x0000e000ff047b82 */ /* 0x000e620000000a00 */
[----:B------:R-:W2:Y:S01]  /*0040*/  S2R R11, SR_TID.X ;  /* 0x00000000000b7919 */ /* 0x000ea20000002100 */
[----:B------:R-:W3:Y:S01]  /*0050*/  LDCU.64 UR6, c[0x0][0x358] ;  /* 0x00006b00ff0677ac */ /* 0x000ee20008000a00 */
[----:B0-----:R-:W-:-:S05]  /*0060*/  IMAD R0, R9, UR8, RZ ;  /* 0x0000000809007c24 */ /* 0x001fca000f8e02ff */
[----:B--2---:R-:W-:-:S04]  /*0070*/  LEA R3, R0, R11, 0x1 ;  /* 0x0000000b00037211 */ /* 0x004fc800078e08ff */
[C---:B------:R-:W-:Y:S01]  /*0080*/  IADD3 R7, PT, PT, R3.reuse, UR8, RZ ;  /* 0x0000000803077c10 */ /* 0x040fe2000fffe0ff */
[----:B-1----:R-:W-:-:S04]  /*0090*/  IMAD.WIDE.U32 R2, R3, 0x4, R4 ;  /* 0x0000000403027825 */ /* 0x002fc800078e0004 */
[----:B------:R-:W-:Y:S02]  /*00a0*/  IMAD.WIDE.U32 R4, R7, 0x4, R4 ;  /* 0x0000000407047825 */ /* 0x000fe400078e0004 */
[----:B---3--:R-:W2:Y:S04]  /*00b0*/  LDG.E R2, desc[UR6][R2.64] ;  /* 0x0000000602027981 */ /* 0x008ea8000c1e1900 */
[----:B------:R-:W2:Y:S01]  /*00c0*/  LDG.E R5, desc[UR6][R4.64] ;  /* 0x0000000604057981 */ /* 0x000ea2000c1e1900 */
[----:B------:R-:W0:Y:S01]  /*00d0*/  S2UR UR5, SR_CgaCtaId ;  /* 0x00000000000579c3 */ /* 0x000e220000008800 */
[----:B------:R-:W-:Y:S01]  /*00e0*/  UMOV UR4, 0x400 ;  /* 0x0000040000047882 */ /* 0x000fe20000000000 */
[----:B------:R-:W-:Y:S01]  /*00f0*/  UISETP.GE.U32.AND UP0, UPT, UR8, 0x2, UPT ;  /* 0x000000020800788c */ /* 0x000fe2000bf06070 */
[----:B------:R-:W-:Y:S01]  /*0100*/  ISETP.NE.AND P0, PT, R11, RZ, PT ;  /* 0x000000ff0b00720c */ /* 0x000fe20003f05270 */
[----:B0-----:R-:W-:-:S06]  /*0110*/  ULEA UR4, UR5, UR4, 0x18 ;  /* 0x0000000405047291 */ /* 0x001fcc000f8ec0ff */
[----:B------:R-:W-:Y:S01]  /*0120*/  LEA R7, R11, UR4, 0x2 ;  /* 0x000000040b077c11 */ /* 0x000fe2000f8e10ff */
[----:B--2---:R-:W-:-:S05]  /*0130*/  FADD R0, R2, R5 ;  /* 0x0000000502007221 */ /* 0x004fca0000000000 */
[----:B------:R0:W-:Y:S01]  /*0140*/  STS [R7], R0 ;  /* 0x0000000007007388 */ /* 0x0001e20000000800 */
[----:B------:R-:W-:Y:S06]  /*0150*/  BAR.SYNC.DEFER_BLOCKING 0x0 ;  /* 0x0000000000007b1d */ /* 0x000fec0000010000 */
[----:B------:R-:W-:Y:S05]  /*0160*/  BRA.U !UP0, `(.L_x_0) ;  /* 0x0000000108307547 */ /* 0x000fea000b800000 */
[----:B0-----:R-:W-:-:S07]  /*0170*/  IMAD.U32 R0, RZ, RZ, UR8 ;  /* 0x00000008ff007e24 */ /* 0x001fce000f8e00ff */
.L_x_1:
[----:B------:R-:W-:-:S04]  /*0180*/  SHF.R.U32.HI R6, RZ, 0x1, R0 ;  /* 0x00000001ff067819 */ /* 0x000fc80000011600 */
[----:B------:R-:W-:-:S13]  /*0190*/  ISETP.GE.U32.AND P1, PT, R11, R6, PT ;  /* 0x000000060b00720c */ /* 0x000fda0003f26070 */
[----:B------:R-:W-:Y:S01]  /*01a0*/  @!P1 LEA R2, R6, R7, 0x2 ;  /* 0x0000000706029211 */ /* 0x000fe200078e10ff */
[----:B------:R-:W-:Y:S05]  /*01b0*/  @!P1 LDS R3, [R7] ;  /* 0x0000000007039984 */ /* 0x000fea0000000800 */
[----:B------:R-:W0:Y:S02]  /*01c0*/  @!P1 LDS R2, [R2] ;  /* 0x0000000002029984 */ /* 0x000e240000000800 */
[----:B0-----:R-:W-:-:S05]  /*01d0*/  @!P1 FADD R4, R2, R3 ;  /* 0x0000000302049221 */ /* 0x001fca0000000000 */
[----:B------:R1:W-:Y:S01]  /*01e0*/  @!P1 STS [R7], R4 ;  /* 0x0000000407009388 */ /* 0x0003e20000000800 */
[----:B------:R-:W-:Y:S01]  /*01f0*/  BAR.SYNC.DEFER_BLOCKING 0x0 ;  /* 0x0000000000007b1d */ /* 0x000fe20000010000 */
[----:B------:R-:W-:Y:S01]  /*0200*/  ISETP.GT.U32.AND P1, PT, R0, 0x3, PT ;  /* 0x000000030000780c */ /* 0x000fe20003f24070 */
[----:B------:R-:W-:-:S12]  /*0210*/  IMAD.MOV.U32 R0, RZ, RZ, R6 ;  /* 0x000000ffff007224 */ /* 0x000fd800078e0006 */
[----:B-1----:R-:W-:Y:S05]  /*0220*/  @P1 BRA `(.L_x_1) ;  /* 0xfffffffc00d41947 */ /* 0x002fea000383ffff */
.L_x_0:
[----:B------:R-:W-:Y:S05]  /*0230*/  @P0 EXIT ;  /* 0x000000000000094d */ /* 0x000fea0003800000 */
[----:B------:R-:W1:Y:S01]  /*0240*/  S2UR UR5, SR_CgaCtaId ;  /* 0x00000000000579c3 */ /* 0x000e620000008800 */
[----:B------:R-:W-:-:S07]  /*0250*/  UMOV UR4, 0x400 ;  /* 0x0000040000047882 */ /* 0x000fce0000000000 */
[----:B------:R-:W2:Y:S01]  /*0260*/  LDC.64 R2, c[0x0][0x388] ;  /* 0x0000e200ff027b82 */ /* 0x000ea20000000a00 */
[----:B-1----:R-:W-:Y:S01]  /*0270*/  ULEA UR4, UR5, UR4, 0x18 ;  /* 0x0000000405047291 */ /* 0x002fe2000f8ec0ff */
[----:B--2---:R-:W-:-:S08]  /*0280*/  IMAD.WIDE.U32 R2, R9, 0x4, R2 ;  /* 0x0000000409027825 */ /* 0x004fd000078e0002 */
[----:B------:R-:W1:Y:S04]  /*0290*/  LDS R5, [UR4] ;  /* 0x00000004ff057984 */ /* 0x000e680008000800 */
[----:B-1----:R-:W-:Y:S01]  /*02a0*/  STG.E desc[UR6][R2.64], R5 ;  /* 0x0000000502007986 */ /* 0x002fe2000c101906 */
[----:B------:R-:W-:Y:S05]  /*02b0*/  EXIT ;  /* 0x000000000000794d */ /* 0x000fea0003800000 */
.L_x_2:
[----:B------:R-:W-:-:S00]  /*02c0*/  BRA `(.L_x_2) ;  /* 0xfffffffc00fc7947 */ /* 0x000fc0000383ffff */
[----:B------:R-:W-:-:S00]  /*02d0*/  NOP ;  /* 0x0000000000007918 */ /* 0x000fc00000000000 */
        /* <DEDUP_REMOVED lines=10> */
.L_x_3:


//--------------------- .nv.shared._Z7reduce3PfS_ --------------------------
	.section	.nv.shared._Z7reduce3PfS_,"aw",@nobits
	.sectionflags	@""
	.align	4
.nv.shared._Z7reduce3PfS_:
	.zero		2048


//--------------------- .nv.shared.reserved.0     --------------------------
	.section	.nv.shared.reserved.0,"aw",@nobits
	.weak		__nv_reservedSMEM_offset_0_alias
	.size		__nv_reservedSMEM_offset_0_alias, 0, 64
	.other		__nv_reservedSMEM_offset_0_alias,@"STO_CUDA_RESERVED_SHARED STV_DEFAULT"
__nv_reservedSMEM_offset_0_alias:
	.zero		0
	.zero		64


//--------------------- .nv.constant0._Z7reduce3PfS_ --------------------------
	.section	.nv.constant0._Z7reduce3PfS_,"a",@progbits
	.sectionflags	@""
	.align	4
.nv.constant0._Z7reduce3PfS_:
	.zero		912


//--------------------- SYMBOLS --------------------------

	.type		.nv.reservedSmem.offset0,@object
	.size		.nv.reservedSmem.offset0,0x4
	.type		.nv.reservedSmem.cap,@object
	.size		.nv.reservedSmem.cap,0x4
